//
// Generated by NVIDIA NVVM Compiler
//
// Compiler Build ID: CL-36424714
// Cuda compilation tools, release 13.0, V13.0.88
// Based on NVVM 20.0.0
//

.version 9.0
.target sm_100
.address_size 64

	// .globl	_Z17sumScanMultiBlockPiS_ii
.global .align 4 .b8 blockSumStorage[16777216];
.extern .shared .align 16 .b8 shared[];

.visible .entry _Z17sumScanMultiBlockPiS_ii(
	.param .u64 .ptr .align 1 _Z17sumScanMultiBlockPiS_ii_param_0,
	.param .u64 .ptr .align 1 _Z17sumScanMultiBlockPiS_ii_param_1,
	.param .u32 _Z17sumScanMultiBlockPiS_ii_param_2,
	.param .u32 _Z17sumScanMultiBlockPiS_ii_param_3
)
{
	.reg .pred 	%p<13>;
	.reg .b32 	%r<73>;
	.reg .b64 	%rd<15>;

	ld.param.u64 	%rd3, [_Z17sumScanMultiBlockPiS_ii_param_0];
	ld.param.u64 	%rd2, [_Z17sumScanMultiBlockPiS_ii_param_1];
	ld.param.u32 	%r12, [_Z17sumScanMultiBlockPiS_ii_param_2];
	cvta.to.global.u64 	%rd4, %rd3;
	mov.u32 	%r13, %tid.y;
	mov.u32 	%r1, %tid.x;
	mov.u32 	%r14, %ntid.y;
	mov.u32 	%r15, %ntid.x;
	mov.u32 	%r16, %ctaid.x;
	mov.u32 	%r2, %ctaid.y;
	shl.b32 	%r3, %r13, 4;
	shl.b32 	%r4, %r1, 1;
	add.s32 	%r17, %r3, %r4;
	mad.lo.s32 	%r5, %r16, %r14, %r13;
	mul.lo.s32 	%r18, %r15, %r2;
	shl.b32 	%r19, %r18, 1;
	add.s32 	%r20, %r19, %r4;
	mad.lo.s32 	%r6, %r12, %r20, %r5;
	mul.wide.s32 	%rd5, %r6, 4;
	add.s64 	%rd6, %rd4, %rd5;
	ld.global.u32 	%r21, [%rd6];
	shl.b32 	%r22, %r17, 2;
	mov.u32 	%r23, shared;
	add.s32 	%r7, %r23, %r22;
	mul.wide.s32 	%rd1, %r12, 4;
	add.s64 	%rd7, %rd6, %rd1;
	ld.global.u32 	%r24, [%rd7];
	st.shared.v2.u32 	[%r7], {%r21, %r24};
	st.shared.v2.u32 	[%r7+4096], {%r21, %r24};
	st.shared.v2.u32 	[%r7+8192], {%r21, %r24};
	add.s32 	%r25, %r21, %r24;
	st.shared.u32 	[%r7+4096], %r25;
	bar.sync 	0;
	and.b32  	%r26, %r1, 1;
	setp.eq.b32 	%p1, %r26, 1;
	@%p1 bra 	$L__BB0_2;
	ld.shared.u32 	%r27, [%r7+4104];
	ld.shared.u32 	%r28, [%r7+4096];
	add.s32 	%r29, %r28, %r27;
	st.shared.u32 	[%r7+4096], %r29;
$L__BB0_2:
	bar.sync 	0;
	and.b32  	%r30, %r1, 3;
	setp.ne.s32 	%p2, %r30, 0;
	@%p2 bra 	$L__BB0_4;
	ld.shared.u32 	%r31, [%r7+4112];
	ld.shared.u32 	%r32, [%r7+4096];
	add.s32 	%r33, %r32, %r31;
	st.shared.u32 	[%r7+4096], %r33;
$L__BB0_4:
	bar.sync 	0;
	and.b32  	%r34, %r1, 7;
	setp.ne.s32 	%p3, %r34, 0;
	@%p3 bra 	$L__BB0_6;
	ld.shared.u32 	%r35, [%r7+4128];
	ld.shared.u32 	%r36, [%r7+4096];
	add.s32 	%r37, %r36, %r35;
	st.shared.u32 	[%r7+4096], %r37;
$L__BB0_6:
	bar.sync 	0;
	setp.ne.s32 	%p4, %r1, 0;
	shl.b32 	%r38, %r3, 2;
	add.s32 	%r8, %r23, %r38;
	@%p4 bra 	$L__BB0_8;
	ld.shared.u32 	%r40, [%r8+4096];
	mov.u32 	%r41, %nctaid.y;
	mad.lo.s32 	%r42, %r5, %r41, %r2;
	mul.wide.u32 	%rd8, %r42, 4;
	mov.u64 	%rd9, blockSumStorage;
	add.s64 	%rd10, %rd9, %rd8;
	st.global.u32 	[%rd10], %r40;
$L__BB0_8:
	add.s32 	%r9, %r4, 1;
	bar.sync 	0;
	setp.gt.u32 	%p5, %r1, 7;
	@%p5 bra 	$L__BB0_10;
	ld.shared.v2.u32 	{%r43, %r44}, [%r7];
	add.s32 	%r45, %r44, %r43;
	st.shared.u32 	[%r7+4], %r45;
$L__BB0_10:
	bar.sync 	0;
	setp.gt.u32 	%p6, %r1, 3;
	shl.b32 	%r46, %r9, 3;
	add.s32 	%r10, %r8, %r46;
	@%p6 bra 	$L__BB0_12;
	ld.shared.u32 	%r47, [%r10+-4];
	ld.shared.u32 	%r48, [%r10+4];
	add.s32 	%r49, %r48, %r47;
	st.shared.u32 	[%r10+4], %r49;
$L__BB0_12:
	bar.sync 	0;
	setp.gt.u32 	%p7, %r1, 1;
	shl.b32 	%r50, %r9, 4;
	add.s32 	%r11, %r8, %r50;
	@%p7 bra 	$L__BB0_14;
	ld.shared.u32 	%r51, [%r11+-4];
	ld.shared.u32 	%r52, [%r11+12];
	add.s32 	%r53, %r52, %r51;
	st.shared.u32 	[%r11+12], %r53;
$L__BB0_14:
	setp.ne.s32 	%p8, %r1, 0;
	bar.sync 	0;
	@%p8 bra 	$L__BB0_16;
	mov.b32 	%r54, 0;
	st.shared.u32 	[%r8+60], %r54;
$L__BB0_16:
	setp.ne.s32 	%p9, %r1, 0;
	bar.sync 	0;
	@%p9 bra 	$L__BB0_18;
	ld.shared.u32 	%r55, [%r8+28];
	ld.shared.u32 	%r56, [%r8+60];
	st.shared.u32 	[%r8+28], %r56;
	add.s32 	%r57, %r56, %r55;
	st.shared.u32 	[%r8+60], %r57;
$L__BB0_18:
	setp.gt.u32 	%p10, %r1, 1;
	bar.sync 	0;
	@%p10 bra 	$L__BB0_20;
	ld.shared.u32 	%r58, [%r11+-4];
	ld.shared.u32 	%r59, [%r11+12];
	st.shared.u32 	[%r11+-4], %r59;
	add.s32 	%r60, %r59, %r58;
	st.shared.u32 	[%r11+12], %r60;
$L__BB0_20:
	setp.gt.u32 	%p11, %r1, 3;
	bar.sync 	0;
	@%p11 bra 	$L__BB0_22;
	ld.shared.u32 	%r61, [%r10+-4];
	ld.shared.u32 	%r62, [%r10+4];
	st.shared.u32 	[%r10+-4], %r62;
	add.s32 	%r63, %r62, %r61;
	st.shared.u32 	[%r10+4], %r63;
$L__BB0_22:
	setp.gt.u32 	%p12, %r1, 7;
	bar.sync 	0;
	@%p12 bra 	$L__BB0_24;
	ld.shared.v2.u32 	{%r64, %r65}, [%r7];
	add.s32 	%r66, %r65, %r64;
	st.shared.v2.u32 	[%r7], {%r65, %r66};
$L__BB0_24:
	cvta.to.global.u64 	%rd11, %rd2;
	bar.sync 	0;
	ld.shared.v2.u32 	{%r67, %r68}, [%r7+8192];
	ld.shared.v2.u32 	{%r69, %r70}, [%r7];
	add.s32 	%r71, %r69, %r67;
	add.s32 	%r72, %r70, %r68;
	st.shared.v2.u32 	[%r7], {%r71, %r72};
	add.s64 	%rd13, %rd11, %rd5;
	st.global.u32 	[%rd13], %r71;
	add.s64 	%rd14, %rd13, %rd1;
	st.global.u32 	[%rd14], %r72;
	ret;

}
	// .globl	_Z8sumScan2i
.visible .entry _Z8sumScan2i(
	.param .u32 _Z8sumScan2i_param_0
)
{
	.reg .pred 	%p<65>;
	.reg .b32 	%r<234>;
	.reg .b64 	%rd<4>;

	ld.param.u32 	%r12, [_Z8sumScan2i_param_0];
	mov.u32 	%r1, %tid.x;
	shl.b32 	%r14, %r1, 1;
	or.b32  	%r2, %r14, 1;
	mov.u32 	%r15, %ctaid.x;
	mad.lo.s32 	%r16, %r12, %r15, %r14;
	mul.wide.s32 	%rd2, %r16, 4;
	mov.u64 	%rd3, blockSumStorage;
	add.s64 	%rd1, %rd3, %rd2;
	ld.global.u32 	%r17, [%rd1];
	shl.b32 	%r18, %r1, 3;
	mov.u32 	%r19, shared;
	add.s32 	%r3, %r19, %r18;
	ld.global.u32 	%r20, [%rd1+4];
	st.shared.v2.u32 	[%r3], {%r17, %r20};
	shr.s32 	%r4, %r12, 1;
	setp.lt.s32 	%p1, %r4, 1;
	mov.b32 	%r231, 1;
	@%p1 bra 	$L__BB1_90;
	bar.sync 	0;
	setp.ge.u32 	%p2, %r1, %r4;
	@%p2 bra 	$L__BB1_3;
	ld.shared.v2.u32 	{%r21, %r22}, [%r3];
	add.s32 	%r23, %r22, %r21;
	st.shared.u32 	[%r3+4], %r23;
$L__BB1_3:
	setp.eq.s32 	%p3, %r4, 1;
	mov.b32 	%r231, 2;
	@%p3 bra 	$L__BB1_90;
	shr.u32 	%r25, %r4, 1;
	bar.sync 	0;
	setp.ge.u32 	%p4, %r1, %r25;
	shl.b32 	%r5, %r2, 3;
	add.s32 	%r6, %r19, %r5;
	@%p4 bra 	$L__BB1_6;
	ld.shared.u32 	%r27, [%r6+-4];
	ld.shared.u32 	%r28, [%r6+4];
	add.s32 	%r29, %r28, %r27;
	st.shared.u32 	[%r6+4], %r29;
$L__BB1_6:
	setp.lt.u32 	%p5, %r4, 4;
	mov.b32 	%r231, 4;
	@%p5 bra 	$L__BB1_90;
	shr.u32 	%r31, %r4, 2;
	bar.sync 	0;
	setp.ge.u32 	%p6, %r1, %r31;
	@%p6 bra 	$L__BB1_9;
	add.s32 	%r32, %r6, %r5;
	ld.shared.u32 	%r33, [%r32+-4];
	ld.shared.u32 	%r34, [%r32+12];
	add.s32 	%r35, %r34, %r33;
	st.shared.u32 	[%r32+12], %r35;
$L__BB1_9:
	setp.lt.u32 	%p7, %r4, 8;
	mov.b32 	%r231, 8;
	@%p7 bra 	$L__BB1_90;
	shr.u32 	%r37, %r4, 3;
	bar.sync 	0;
	setp.ge.u32 	%p8, %r1, %r37;
	@%p8 bra 	$L__BB1_12;
	mad.lo.s32 	%r38, %r2, 24, %r6;
	ld.shared.u32 	%r39, [%r38+-4];
	ld.shared.u32 	%r40, [%r38+28];
	add.s32 	%r41, %r40, %r39;
	st.shared.u32 	[%r38+28], %r41;
$L__BB1_12:
	setp.lt.u32 	%p9, %r4, 16;
	mov.b32 	%r231, 16;
	@%p9 bra 	$L__BB1_90;
	shr.u32 	%r43, %r4, 4;
	bar.sync 	0;
	setp.ge.u32 	%p10, %r1, %r43;
	@%p10 bra 	$L__BB1_15;
	mad.lo.s32 	%r44, %r2, 56, %r6;
	ld.shared.u32 	%r45, [%r44+-4];
	ld.shared.u32 	%r46, [%r44+60];
	add.s32 	%r47, %r46, %r45;
	st.shared.u32 	[%r44+60], %r47;
$L__BB1_15:
	setp.lt.u32 	%p11, %r4, 32;
	mov.b32 	%r231, 32;
	@%p11 bra 	$L__BB1_90;
	shr.u32 	%r49, %r4, 5;
	bar.sync 	0;
	setp.ge.u32 	%p12, %r1, %r49;
	@%p12 bra 	$L__BB1_18;
	mad.lo.s32 	%r50, %r2, 120, %r6;
	ld.shared.u32 	%r51, [%r50+-4];
	ld.shared.u32 	%r52, [%r50+124];
	add.s32 	%r53, %r52, %r51;
	st.shared.u32 	[%r50+124], %r53;
$L__BB1_18:
	setp.lt.u32 	%p13, %r4, 64;
	mov.b32 	%r231, 64;
	@%p13 bra 	$L__BB1_90;
	shr.u32 	%r55, %r4, 6;
	bar.sync 	0;
	setp.ge.u32 	%p14, %r1, %r55;
	@%p14 bra 	$L__BB1_21;
	mad.lo.s32 	%r56, %r2, 248, %r6;
	ld.shared.u32 	%r57, [%r56+-4];
	ld.shared.u32 	%r58, [%r56+252];
	add.s32 	%r59, %r58, %r57;
	st.shared.u32 	[%r56+252], %r59;
$L__BB1_21:
	setp.lt.u32 	%p15, %r4, 128;
	mov.b32 	%r231, 128;
	@%p15 bra 	$L__BB1_90;
	shr.u32 	%r61, %r4, 7;
	bar.sync 	0;
	setp.ge.u32 	%p16, %r1, %r61;
	@%p16 bra 	$L__BB1_24;
	mad.lo.s32 	%r62, %r2, 504, %r6;
	ld.shared.u32 	%r63, [%r62+-4];
	ld.shared.u32 	%r64, [%r62+508];
	add.s32 	%r65, %r64, %r63;
	st.shared.u32 	[%r62+508], %r65;
$L__BB1_24:
	setp.lt.u32 	%p17, %r4, 256;
	mov.b32 	%r231, 256;
	@%p17 bra 	$L__BB1_90;
	shr.u32 	%r67, %r4, 8;
	bar.sync 	0;
	setp.ge.u32 	%p18, %r1, %r67;
	@%p18 bra 	$L__BB1_27;
	mad.lo.s32 	%r68, %r2, 1016, %r6;
	ld.shared.u32 	%r69, [%r68+-4];
	ld.shared.u32 	%r70, [%r68+1020];
	add.s32 	%r71, %r70, %r69;
	st.shared.u32 	[%r68+1020], %r71;
$L__BB1_27:
	setp.lt.u32 	%p19, %r4, 512;
	mov.b32 	%r231, 512;
	@%p19 bra 	$L__BB1_90;
	shr.u32 	%r73, %r4, 9;
	bar.sync 	0;
	setp.ge.u32 	%p20, %r1, %r73;
	@%p20 bra 	$L__BB1_30;
	mad.lo.s32 	%r74, %r2, 2040, %r6;
	ld.shared.u32 	%r75, [%r74+-4];
	ld.shared.u32 	%r76, [%r74+2044];
	add.s32 	%r77, %r76, %r75;
	st.shared.u32 	[%r74+2044], %r77;
$L__BB1_30:
	setp.lt.u32 	%p21, %r4, 1024;
	mov.b32 	%r231, 1024;
	@%p21 bra 	$L__BB1_90;
	shr.u32 	%r79, %r4, 10;
	bar.sync 	0;
	setp.ge.u32 	%p22, %r1, %r79;
	@%p22 bra 	$L__BB1_33;
	mad.lo.s32 	%r80, %r2, 4088, %r6;
	ld.shared.u32 	%r81, [%r80+-4];
	ld.shared.u32 	%r82, [%r80+4092];
	add.s32 	%r83, %r82, %r81;
	st.shared.u32 	[%r80+4092], %r83;
$L__BB1_33:
	setp.lt.u32 	%p23, %r4, 2048;
	mov.b32 	%r231, 2048;
	@%p23 bra 	$L__BB1_90;
	shr.u32 	%r85, %r4, 11;
	bar.sync 	0;
	setp.ge.u32 	%p24, %r1, %r85;
	@%p24 bra 	$L__BB1_36;
	mad.lo.s32 	%r86, %r2, 8184, %r6;
	ld.shared.u32 	%r87, [%r86+-4];
	ld.shared.u32 	%r88, [%r86+8188];
	add.s32 	%r89, %r88, %r87;
	st.shared.u32 	[%r86+8188], %r89;
$L__BB1_36:
	setp.lt.u32 	%p25, %r4, 4096;
	mov.b32 	%r231, 4096;
	@%p25 bra 	$L__BB1_90;
	shr.u32 	%r91, %r4, 12;
	bar.sync 	0;
	setp.ge.u32 	%p26, %r1, %r91;
	@%p26 bra 	$L__BB1_39;
	mad.lo.s32 	%r92, %r2, 16376, %r6;
	ld.shared.u32 	%r93, [%r92+-4];
	ld.shared.u32 	%r94, [%r92+16380];
	add.s32 	%r95, %r94, %r93;
	st.shared.u32 	[%r92+16380], %r95;
$L__BB1_39:
	setp.lt.u32 	%p27, %r4, 8192;
	mov.b32 	%r231, 8192;
	@%p27 bra 	$L__BB1_90;
	shr.u32 	%r97, %r4, 13;
	bar.sync 	0;
	setp.ge.u32 	%p28, %r1, %r97;
	@%p28 bra 	$L__BB1_42;
	mad.lo.s32 	%r98, %r2, 32760, %r6;
	ld.shared.u32 	%r99, [%r98+-4];
	ld.shared.u32 	%r100, [%r98+32764];
	add.s32 	%r101, %r100, %r99;
	st.shared.u32 	[%r98+32764], %r101;
$L__BB1_42:
	setp.lt.u32 	%p29, %r4, 16384;
	mov.b32 	%r231, 16384;
	@%p29 bra 	$L__BB1_90;
	shr.u32 	%r103, %r4, 14;
	bar.sync 	0;
	setp.ge.u32 	%p30, %r1, %r103;
	@%p30 bra 	$L__BB1_45;
	mad.lo.s32 	%r104, %r2, 65528, %r6;
	ld.shared.u32 	%r105, [%r104+-4];
	ld.shared.u32 	%r106, [%r104+65532];
	add.s32 	%r107, %r106, %r105;
	st.shared.u32 	[%r104+65532], %r107;
$L__BB1_45:
	setp.lt.u32 	%p31, %r4, 32768;
	mov.b32 	%r231, 32768;
	@%p31 bra 	$L__BB1_90;
	shr.u32 	%r109, %r4, 15;
	bar.sync 	0;
	setp.ge.u32 	%p32, %r1, %r109;
	@%p32 bra 	$L__BB1_48;
	mad.lo.s32 	%r110, %r2, 131064, %r6;
	ld.shared.u32 	%r111, [%r110+-4];
	ld.shared.u32 	%r112, [%r110+131068];
	add.s32 	%r113, %r112, %r111;
	st.shared.u32 	[%r110+131068], %r113;
$L__BB1_48:
	setp.lt.u32 	%p33, %r4, 65536;
	mov.b32 	%r231, 65536;
	@%p33 bra 	$L__BB1_90;
	shr.u32 	%r115, %r4, 16;
	bar.sync 	0;
	setp.ge.u32 	%p34, %r1, %r115;
	@%p34 bra 	$L__BB1_51;
	mad.lo.s32 	%r116, %r2, 262136, %r6;
	ld.shared.u32 	%r117, [%r116+-4];
	ld.shared.u32 	%r118, [%r116+262140];
	add.s32 	%r119, %r118, %r117;
	st.shared.u32 	[%r116+262140], %r119;
$L__BB1_51:
	setp.lt.u32 	%p35, %r4, 131072;
	mov.b32 	%r231, 131072;
	@%p35 bra 	$L__BB1_90;
	shr.u32 	%r121, %r4, 17;
	bar.sync 	0;
	setp.ge.u32 	%p36, %r1, %r121;
	@%p36 bra 	$L__BB1_54;
	mad.lo.s32 	%r122, %r2, 524280, %r6;
	ld.shared.u32 	%r123, [%r122+-4];
	ld.shared.u32 	%r124, [%r122+524284];
	add.s32 	%r125, %r124, %r123;
	st.shared.u32 	[%r122+524284], %r125;
$L__BB1_54:
	setp.lt.u32 	%p37, %r4, 262144;
	mov.b32 	%r231, 262144;
	@%p37 bra 	$L__BB1_90;
	shr.u32 	%r127, %r4, 18;
	bar.sync 	0;
	setp.ge.u32 	%p38, %r1, %r127;
	@%p38 bra 	$L__BB1_57;
	mad.lo.s32 	%r128, %r2, 1048568, %r6;
	ld.shared.u32 	%r129, [%r128+-4];
	ld.shared.u32 	%r130, [%r128+1048572];
	add.s32 	%r131, %r130, %r129;
	st.shared.u32 	[%r128+1048572], %r131;
$L__BB1_57:
	setp.lt.u32 	%p39, %r4, 524288;
	mov.b32 	%r231, 524288;
	@%p39 bra 	$L__BB1_90;
	shr.u32 	%r133, %r4, 19;
	bar.sync 	0;
	setp.ge.u32 	%p40, %r1, %r133;
	@%p40 bra 	$L__BB1_60;
	mad.lo.s32 	%r134, %r2, 2097144, %r6;
	ld.shared.u32 	%r135, [%r134+-4];
	ld.shared.u32 	%r136, [%r134+2097148];
	add.s32 	%r137, %r136, %r135;
	st.shared.u32 	[%r134+2097148], %r137;
$L__BB1_60:
	setp.lt.u32 	%p41, %r4, 1048576;
	mov.b32 	%r231, 1048576;
	@%p41 bra 	$L__BB1_90;
	shr.u32 	%r139, %r4, 20;
	bar.sync 	0;
	setp.ge.u32 	%p42, %r1, %r139;
	@%p42 bra 	$L__BB1_63;
	mad.lo.s32 	%r140, %r2, 4194296, %r6;
	ld.shared.u32 	%r141, [%r140+-4];
	ld.shared.u32 	%r142, [%r140+4194300];
	add.s32 	%r143, %r142, %r141;
	st.shared.u32 	[%r140+4194300], %r143;
$L__BB1_63:
	setp.lt.u32 	%p43, %r4, 2097152;
	mov.b32 	%r231, 2097152;
	@%p43 bra 	$L__BB1_90;
	shr.u32 	%r145, %r4, 21;
	bar.sync 	0;
	setp.ge.u32 	%p44, %r1, %r145;
	@%p44 bra 	$L__BB1_66;
	shl.b32 	%r146, %r2, 23;
	add.s32 	%r148, %r19, %r146;
	ld.shared.u32 	%r149, [%r148+-4];
	ld.shared.u32 	%r150, [%r148+8388604];
	add.s32 	%r151, %r150, %r149;
	st.shared.u32 	[%r148+8388604], %r151;
$L__BB1_66:
	setp.lt.u32 	%p45, %r4, 4194304;
	mov.b32 	%r231, 4194304;
	@%p45 bra 	$L__BB1_90;
	shr.u32 	%r153, %r4, 22;
	bar.sync 	0;
	setp.ge.u32 	%p46, %r1, %r153;
	@%p46 bra 	$L__BB1_69;
	shl.b32 	%r154, %r2, 24;
	add.s32 	%r156, %r19, %r154;
	ld.shared.u32 	%r157, [%r156+-4];
	ld.shared.u32 	%r158, [%r156+16777212];
	add.s32 	%r159, %r158, %r157;
	st.shared.u32 	[%r156+16777212], %r159;
$L__BB1_69:
	setp.lt.u32 	%p47, %r4, 8388608;
	mov.b32 	%r231, 8388608;
	@%p47 bra 	$L__BB1_90;
	shr.u32 	%r161, %r4, 23;
	bar.sync 	0;
	setp.ge.u32 	%p48, %r1, %r161;
	@%p48 bra 	$L__BB1_72;
	shl.b32 	%r162, %r2, 25;
	add.s32 	%r164, %r19, %r162;
	ld.shared.u32 	%r165, [%r164+-4];
	ld.shared.u32 	%r166, [%r164+33554428];
	add.s32 	%r167, %r166, %r165;
	st.shared.u32 	[%r164+33554428], %r167;
$L__BB1_72:
	setp.lt.u32 	%p49, %r4, 16777216;
	mov.b32 	%r231, 16777216;
	@%p49 bra 	$L__BB1_90;
	shr.u32 	%r169, %r4, 24;
	bar.sync 	0;
	setp.ge.u32 	%p50, %r1, %r169;
	@%p50 bra 	$L__BB1_75;
	shl.b32 	%r170, %r2, 26;
	add.s32 	%r172, %r19, %r170;
	ld.shared.u32 	%r173, [%r172+-4];
	ld.shared.u32 	%r174, [%r172+67108860];
	add.s32 	%r175, %r174, %r173;
	st.shared.u32 	[%r172+67108860], %r175;
$L__BB1_75:
	setp.lt.u32 	%p51, %r4, 33554432;
	mov.b32 	%r231, 33554432;
	@%p51 bra 	$L__BB1_90;
	shr.u32 	%r177, %r4, 25;
	bar.sync 	0;
	setp.ge.u32 	%p52, %r1, %r177;
	@%p52 bra 	$L__BB1_78;
	shl.b32 	%r178, %r2, 27;
	add.s32 	%r180, %r19, %r178;
	ld.shared.u32 	%r181, [%r180+-4];
	ld.shared.u32 	%r182, [%r180+134217724];
	add.s32 	%r183, %r182, %r181;
	st.shared.u32 	[%r180+134217724], %r183;
$L__BB1_78:
	setp.lt.u32 	%p53, %r4, 67108864;
	mov.b32 	%r231, 67108864;
	@%p53 bra 	$L__BB1_90;
	shr.u32 	%r185, %r4, 26;
	bar.sync 	0;
	setp.ge.u32 	%p54, %r1, %r185;
	@%p54 bra 	$L__BB1_81;
	shl.b32 	%r186, %r2, 28;
	add.s32 	%r188, %r19, %r186;
	ld.shared.u32 	%r189, [%r188+-4];
	ld.shared.u32 	%r190, [%r188+268435452];
	add.s32 	%r191, %r190, %r189;
	st.shared.u32 	[%r188+268435452], %r191;
$L__BB1_81:
	setp.lt.u32 	%p55, %r4, 134217728;
	mov.b32 	%r231, 134217728;
	@%p55 bra 	$L__BB1_90;
	shr.u32 	%r193, %r4, 27;
	bar.sync 	0;
	setp.ge.u32 	%p56, %r1, %r193;
	@%p56 bra 	$L__BB1_84;
	shl.b32 	%r194, %r2, 29;
	add.s32 	%r196, %r19, %r194;
	ld.shared.u32 	%r197, [%r196+-4];
	ld.shared.u32 	%r198, [%r196+536870908];
	add.s32 	%r199, %r198, %r197;
	st.shared.u32 	[%r196+536870908], %r199;
$L__BB1_84:
	setp.lt.u32 	%p57, %r4, 268435456;
	mov.b32 	%r231, 268435456;
	@%p57 bra 	$L__BB1_90;
	shr.u32 	%r201, %r4, 28;
	bar.sync 	0;
	setp.ge.u32 	%p58, %r1, %r201;
	@%p58 bra 	$L__BB1_87;
	shl.b32 	%r202, %r2, 30;
	add.s32 	%r204, %r19, %r202;
	ld.shared.u32 	%r205, [%r204+-4];
	ld.shared.u32 	%r206, [%r204+1073741820];
	add.s32 	%r207, %r206, %r205;
	st.shared.u32 	[%r204+1073741820], %r207;
$L__BB1_87:
	setp.lt.u32 	%p59, %r4, 536870912;
	mov.b32 	%r231, 536870912;
	@%p59 bra 	$L__BB1_90;
	shr.u32 	%r210, %r4, 29;
	bar.sync 	0;
	setp.ge.u32 	%p60, %r1, %r210;
	mov.b32 	%r231, 1073741824;
	@%p60 bra 	$L__BB1_90;
	ld.shared.u32 	%r212, [shared+2147483644];
	ld.shared.u32 	%r213, [shared+-4];
	add.s32 	%r214, %r213, %r212;
	st.shared.u32 	[shared+-4], %r214;
$L__BB1_90:
	setp.ne.s32 	%p61, %r1, 0;
	@%p61 bra 	$L__BB1_92;
	shl.b32 	%r215, %r12, 2;
	add.s32 	%r217, %r19, %r215;
	mov.b32 	%r218, 0;
	st.shared.u32 	[%r217+-4], %r218;
$L__BB1_92:
	setp.lt.s32 	%p62, %r12, 2;
	@%p62 bra 	$L__BB1_97;
	mov.b32 	%r232, 1;
$L__BB1_94:
	shr.u32 	%r231, %r231, 1;
	bar.sync 	0;
	setp.ge.u32 	%p63, %r1, %r232;
	@%p63 bra 	$L__BB1_96;
	mul.lo.s32 	%r220, %r231, %r2;
	shl.b32 	%r221, %r220, 2;
	add.s32 	%r223, %r19, %r221;
	ld.shared.u32 	%r224, [%r223+-4];
	shl.b32 	%r225, %r231, 2;
	add.s32 	%r226, %r223, %r225;
	ld.shared.u32 	%r227, [%r226+-4];
	st.shared.u32 	[%r223+-4], %r227;
	add.s32 	%r228, %r227, %r224;
	st.shared.u32 	[%r226+-4], %r228;
$L__BB1_96:
	shl.b32 	%r232, %r232, 1;
	setp.lt.s32 	%p64, %r232, %r12;
	@%p64 bra 	$L__BB1_94;
$L__BB1_97:
	bar.sync 	0;
	ld.shared.v2.u32 	{%r229, %r230}, [%r3];
	st.global.u32 	[%rd1], %r229;
	st.global.u32 	[%rd1+4], %r230;
	ret;

}


// ===== COMPILED SASS (sm_100) =====

	.target	sm_100

	.elftype	@"ET_EXEC"


//--------------------- .note.nv.tkinfo           --------------------------
	.section	.note.nv.tkinfo,"",@"SHT_NOTE"
	.sectionflags	@"SHF_NOTE_NV_TKINFO"
	.tkinfo
        /*0018*/ 	.word	0x00000002
        /*0030*/ 	.string	""
        /*0030*/ 	.string	"ptxas"
        /*0030*/ 	.string	"Cuda compilation tools, release 13.0, V13.0.88"
        /*0030*/ 	.string	"Build cuda_13.0.r13.0/compiler.36424714_0"
        /*0030*/ 	.string	"-arch sm_100 -m 64 "



//--------------------- .note.nv.cuinfo           --------------------------
	.section	.note.nv.cuinfo,"",@"SHT_NOTE"
	.sectionflags	@"SHF_NOTE_NV_CUINFO"
        /*0018*/ 	.short	0x0002
        /*001a*/ 	.short	0x0064
        /*001c*/ 	.short	0x0082
	.zero		2


//--------------------- .nv.info                  --------------------------
	.section	.nv.info,"",@"SHT_CUDA_INFO"
	.align	4


	//----- nvinfo : EIATTR_REGCOUNT
	.align		4
        /*0000*/ 	.byte	0x04, 0x2f
        /*0002*/ 	.short	(.L_2 - .L_1)
	.align		4
.L_1:
        /*0004*/ 	.word	index@(_Z17sumScanMultiBlockPiS_ii)
        /*0008*/ 	.word	0x00000014


	//----- nvinfo : EIATTR_FRAME_SIZE
	.align		4
.L_2:
        /*000c*/ 	.byte	0x04, 0x11
        /*000e*/ 	.short	(.L_4 - .L_3)
	.align		4
.L_3:
        /*0010*/ 	.word	index@(_Z17sumScanMultiBlockPiS_ii)
        /*0014*/ 	.word	0x00000000


	//----- nvinfo : EIATTR_REGCOUNT
	.align		4
.L_4:
        /*0018*/ 	.byte	0x04, 0x2f
        /*001a*/ 	.short	(.L_6 - .L_5)
	.align		4
.L_5:
        /*001c*/ 	.word	index@(_Z8sumScan2i)
        /*0020*/ 	.word	0x00000010


	//----- nvinfo : EIATTR_FRAME_SIZE
	.align		4
.L_6:
        /*0024*/ 	.byte	0x04, 0x11
        /*0026*/ 	.short	(.L_8 - .L_7)
	.align		4
.L_7:
        /*0028*/ 	.word	index@(_Z8sumScan2i)
        /*002c*/ 	.word	0x00000000


	//----- nvinfo : EIATTR_MIN_STACK_SIZE
	.align		4
.L_8:
        /*0030*/ 	.byte	0x04, 0x12
        /*0032*/ 	.short	(.L_10 - .L_9)
	.align		4
.L_9:
        /*0034*/ 	.word	index@(_Z8sumScan2i)
        /*0038*/ 	.word	0x00000000


	//----- nvinfo : EIATTR_MIN_STACK_SIZE
	.align		4
.L_10:
        /*003c*/ 	.byte	0x04, 0x12
        /*003e*/ 	.short	(.L_12 - .L_11)
	.align		4
.L_11:
        /*0040*/ 	.word	index@(_Z17sumScanMultiBlockPiS_ii)
        /*0044*/ 	.word	0x00000000
.L_12:


//--------------------- .nv.compat                --------------------------
	.section	.nv.compat,"",@"SHT_CUDA_COMPAT_INFO"
	.align	4
        /*0000*/ 	.byte	0x02, 0x09, 0x00, 0x00, 0x02, 0x02, 0x01, 0x00, 0x02, 0x05, 0x05, 0x00, 0x03, 0x07, 0x01, 0x01
        /*0010*/ 	.byte	0x02, 0x03, 0x00, 0x00, 0x02, 0x06, 0x01, 0x00, 0x04, 0x0b, 0x08, 0x00, 0x09, 0x00, 0x00, 0x00
        /*0020*/ 	.byte	0x00, 0x00, 0x00, 0x00


//--------------------- .nv.info._Z8sumScan2i     --------------------------
	.section	.nv.info._Z8sumScan2i,"",@"SHT_CUDA_INFO"
	.sectionflags	@""
	.align	4


	//----- nvinfo : EIATTR_CUDA_API_VERSION
	.align		4
        /*0000*/ 	.byte	0x04, 0x37
        /*0002*/ 	.short	(.L_14 - .L_13)
.L_13:
        /*0004*/ 	.word	0x00000082


	//----- nvinfo : EIATTR_KPARAM_INFO
	.align		4
.L_14:
        /*0008*/ 	.byte	0x04, 0x17
        /*000a*/ 	.short	(.L_16 - .L_15)
.L_15:
        /*000c*/ 	.word	0x00000000
        /*0010*/ 	.short	0x0000
        /*0012*/ 	.short	0x0000
        /*0014*/ 	.byte	0x00, 0xf0, 0x11, 0x00


	//----- nvinfo : EIATTR_SPARSE_MMA_MASK
	.align		4
.L_16:
        /*0018*/ 	.byte	0x03, 0x50
        /*001a*/ 	.short	0x0000


	//----- nvinfo : EIATTR_MAXREG_COUNT
	.align		4
        /*001c*/ 	.byte	0x03, 0x1b
        /*001e*/ 	.short	0x00ff


	//----- nvinfo : EIATTR_NUM_BARRIERS
	.align		4
        /*0020*/ 	.byte	0x02, 0x4c
        /*0022*/ 	.byte	0x01
	.zero		1


	//----- nvinfo : EIATTR_MERCURY_ISA_VERSION
	.align		4
        /*0024*/ 	.byte	0x03, 0x5f
        /*0026*/ 	.short	0x0101


	//----- nvinfo : EIATTR_VRC_CTA_INIT_COUNT
	.align		4
        /*0028*/ 	.byte	0x02, 0x4a
	.zero		1
	.zero		1


	//----- nvinfo : EIATTR_EXIT_INSTR_OFFSETS
	.align		4
        /*002c*/ 	.byte	0x04, 0x1c
        /*002e*/ 	.short	(.L_18 - .L_17)


	//   ....[0]....
.L_17:
        /*0030*/ 	.word	0x000018a0


	//----- nvinfo : EIATTR_CBANK_PARAM_SIZE
	.align		4
.L_18:
        /*0034*/ 	.byte	0x03, 0x19
        /*0036*/ 	.short	0x0004


	//----- nvinfo : EIATTR_PARAM_CBANK
	.align		4
        /*0038*/ 	.byte	0x04, 0x0a
        /*003a*/ 	.short	(.L_20 - .L_19)
	.align		4
.L_19:
        /*003c*/ 	.word	index@(.nv.constant0._Z8sumScan2i)
        /*0040*/ 	.short	0x0380
        /*0042*/ 	.short	0x0004


	//----- nvinfo : EIATTR_SW_WAR
	.align		4
.L_20:
        /*0044*/ 	.byte	0x04, 0x36
        /*0046*/ 	.short	(.L_22 - .L_21)
.L_21:
        /*0048*/ 	.word	0x00000008
.L_22:


//--------------------- .nv.info._Z17sumScanMultiBlockPiS_ii --------------------------
	.section	.nv.info._Z17sumScanMultiBlockPiS_ii,"",@"SHT_CUDA_INFO"
	.sectionflags	@""
	.align	4


	//----- nvinfo : EIATTR_CUDA_API_VERSION
	.align		4
        /*0000*/ 	.byte	0x04, 0x37
        /*0002*/ 	.short	(.L_24 - .L_23)
.L_23:
        /*0004*/ 	.word	0x00000082


	//----- nvinfo : EIATTR_KPARAM_INFO
	.align		4
.L_24:
        /*0008*/ 	.byte	0x04, 0x17
        /*000a*/ 	.short	(.L_26 - .L_25)
.L_25:
        /*000c*/ 	.word	0x00000000
        /*0010*/ 	.short	0x0003
        /*0012*/ 	.short	0x0014
        /*0014*/ 	.byte	0x00, 0xf0, 0x11, 0x00


	//----- nvinfo : EIATTR_KPARAM_INFO
	.align		4
.L_26:
        /*0018*/ 	.byte	0x04, 0x17
        /*001a*/ 	.short	(.L_28 - .L_27)
.L_27:
        /*001c*/ 	.word	0x00000000
        /*0020*/ 	.short	0x0002
        /*0022*/ 	.short	0x0010
        /*0024*/ 	.byte	0x00, 0xf0, 0x11, 0x00


	//----- nvinfo : EIATTR_KPARAM_INFO
	.align		4
.L_28:
        /*0028*/ 	.byte	0x04, 0x17
        /*002a*/ 	.short	(.L_30 - .L_29)
.L_29:
        /*002c*/ 	.word	0x00000000
        /*0030*/ 	.short	0x0001
        /*0032*/ 	.short	0x0008
        /*0034*/ 	.byte	0x00, 0xf5, 0x21, 0x00


	//----- nvinfo : EIATTR_KPARAM_INFO
	.align		4
.L_30:
        /*0038*/ 	.byte	0x04, 0x17
        /*003a*/ 	.short	(.L_32 - .L_31)
.L_31:
        /*003c*/ 	.word	0x00000000
        /*0040*/ 	.short	0x0000
        /*0042*/ 	.short	0x0000
        /*0044*/ 	.byte	0x00, 0xf5, 0x21, 0x00


	//----- nvinfo : EIATTR_SPARSE_MMA_MASK
	.align		4
.L_32:
        /*0048*/ 	.byte	0x03, 0x50
        /*004a*/ 	.short	0x0000


	//----- nvinfo : EIATTR_MAXREG_COUNT
	.align		4
        /*004c*/ 	.byte	0x03, 0x1b
        /*004e*/ 	.short	0x00ff


	//----- nvinfo : EIATTR_NUM_BARRIERS
	.align		4
        /*0050*/ 	.byte	0x02, 0x4c
        /*0052*/ 	.byte	0x01
	.zero		1


	//----- nvinfo : EIATTR_MERCURY_ISA_VERSION
	.align		4
        /*0054*/ 	.byte	0x03, 0x5f
        /*0056*/ 	.short	0x0101


	//----- nvinfo : EIATTR_VRC_CTA_INIT_COUNT
	.align		4
        /*0058*/ 	.byte	0x02, 0x4a
	.zero		1
	.zero		1


	//----- nvinfo : EIATTR_EXIT_INSTR_OFFSETS
	.align		4
        /*005c*/ 	.byte	0x04, 0x1c
        /*005e*/ 	.short	(.L_34 - .L_33)


	//   ....[0]....
.L_33:
        /*0060*/ 	.word	0x00000710


	//----- nvinfo : EIATTR_CBANK_PARAM_SIZE
	.align		4
.L_34:
        /*0064*/ 	.byte	0x03, 0x19
        /*0066*/ 	.short	0x0018


	//----- nvinfo : EIATTR_PARAM_CBANK
	.align		4
        /*0068*/ 	.byte	0x04, 0x0a
        /*006a*/ 	.short	(.L_36 - .L_35)
	.align		4
.L_35:
        /*006c*/ 	.word	index@(.nv.constant0._Z17sumScanMultiBlockPiS_ii)
        /*0070*/ 	.short	0x0380
        /*0072*/ 	.short	0x0018


	//----- nvinfo : EIATTR_SW_WAR
	.align		4
.L_36:
        /*0074*/ 	.byte	0x04, 0x36
        /*0076*/ 	.short	(.L_38 - .L_37)
.L_37:
        /*0078*/ 	.word	0x00000008
.L_38:


//--------------------- .nv.callgraph             --------------------------
	.section	.nv.callgraph,"",@"SHT_CUDA_CALLGRAPH"
	.align	4
	.sectionentsize	8
	.align		4
        /*0000*/ 	.word	0x00000000
	.align		4
        /*0004*/ 	.word	0xffffffff
	.align		4
        /*0008*/ 	.word	0x00000000
	.align		4
        /*000c*/ 	.word	0xfffffffe
	.align		4
        /*0010*/ 	.word	0x00000000
	.align		4
        /*0014*/ 	.word	0xfffffffd
	.align		4
        /*0018*/ 	.word	0x00000000
	.align		4
        /*001c*/ 	.word	0xfffffffc


//--------------------- .nv.constant4             --------------------------
	.section	.nv.constant4,"a",@progbits
	.align	8
	.align		8
.nv.constant4:
        /*0000*/ 	.dword	blockSumStorage


//--------------------- .text._Z8sumScan2i        --------------------------
	.section	.text._Z8sumScan2i,"ax",@progbits
	.align	128
        .global         _Z8sumScan2i
        .type           _Z8sumScan2i,@function
        .size           _Z8sumScan2i,(.L_x_5 - _Z8sumScan2i)
        .other          _Z8sumScan2i,@"STO_CUDA_ENTRY STV_DEFAULT"
_Z8sumScan2i:
.text._Z8sumScan2i:
[----:B------:R-:W-:Y:S01]  /*0000*/  LDC R1, c[0x0][0x37c] ;  /* 0x0000df00ff017b82 */ /* 0x000fe20000000800 */
[----:B------:R-:W0:Y:S07]  /*0010*/  S2R R0, SR_TID.X ;  /* 0x0000000000007919 */ /* 0x000e2e0000002100 */
[----:B------:R-:W1:Y:S01]  /*0020*/  S2UR UR4, SR_CTAID.X ;  /* 0x00000000000479c3 */ /* 0x000e620000002500 */
[----:B------:R-:W2:Y:S07]  /*0030*/  LDCU.64 UR6, c[0x0][0x358] ;  /* 0x00006b00ff0677ac */ /* 0x000eae0008000a00 */
[----:B------:R-:W1:Y:S08]  /*0040*/  LDC R4, c[0x0][0x380] ;  /* 0x0000e000ff047b82 */ /* 0x000e700000000800 */
[----:B------:R-:W3:Y:S01]  /*0050*/  LDC.64 R2, c[0x4][RZ] ;  /* 0x01000000ff027b82 */ /* 0x000ee20000000a00 */
[----:B0-----:R-:W-:-:S04]  /*0060*/  IMAD.SHL.U32 R5, R0, 0x2, RZ ;  /* 0x0000000200057824 */ /* 0x001fc800078e00ff */
[----:B-1----:R-:W-:-:S04]  /*0070*/  IMAD R7, R4, UR4, R5 ;  /* 0x0000000404077c24 */ /* 0x002fc8000f8e0205 */
[----:B---3--:R-:W-:-:S05]  /*0080*/  IMAD.WIDE R2, R7, 0x4, R2 ;  /* 0x0000000407027825 */ /* 0x008fca00078e0202 */
[----:B--2---:R-:W2:Y:S04]  /*0090*/  LDG.E R10, desc[UR6][R2.64] ;  /* 0x00000006020a7981 */ /* 0x004ea8000c1e1900 */
[----:B------:R-:W2:Y:S01]  /*00a0*/  LDG.E R11, desc[UR6][R2.64+0x4] ;  /* 0x00000406020b7981 */ /* 0x000ea2000c1e1900 */
[----:B------:R-:W0:Y:S01]  /*00b0*/  S2UR UR5, SR_CgaCtaId ;  /* 0x00000000000579c3 */ /* 0x000e220000008800 */
[----:B------:R-:W-:Y:S01]  /*00c0*/  UMOV UR4, 0x400 ;  /* 0x0000040000047882 */ /* 0x000fe20000000000 */
[----:B------:R-:W-:Y:S01]  /*00d0*/  SHF.R.S32.HI R7, RZ, 0x1, R4 ;  /* 0x00000001ff077819 */ /* 0x000fe20000011404 */
[----:B------:R-:W-:Y:S02]  /*00e0*/  IMAD.MOV.U32 R9, RZ, RZ, 0x1 ;  /* 0x00000001ff097424 */ /* 0x000fe400078e00ff */
[----:B------:R-:W-:Y:S01]  /*00f0*/  VIADD R8, R5, 0x1 ;  /* 0x0000000105087836 */ /* 0x000fe20000000000 */
[----:B------:R-:W-:Y:S01]  /*0100*/  ISETP.GE.AND P0, PT, R7, 0x1, PT ;  /* 0x000000010700780c */ /* 0x000fe20003f06270 */
[----:B0-----:R-:W-:-:S06]  /*0110*/  ULEA UR4, UR5, UR4, 0x18 ;  /* 0x0000000405047291 */ /* 0x001fcc000f8ec0ff */
[----:B------:R-:W-:-:S05]  /*0120*/  LEA R6, R0, UR4, 0x3 ;  /* 0x0000000400067c11 */ /* 0x000fca000f8e18ff */
[----:B--2---:R0:W-:Y:S01]  /*0130*/  STS.64 [R6], R10 ;  /* 0x0000000a06007388 */ /* 0x0041e20000000a00 */
[----:B------:R-:W-:Y:S05]  /*0140*/  @!P0 BRA `(.L_x_0) ;  /* 0x0000001400708947 */ /* 0x000fea0003800000 */
[----:B------:R-:W-:Y:S01]  /*0150*/  BAR.SYNC.DEFER_BLOCKING 0x0 ;  /* 0x0000000000007b1d */ /* 0x000fe20000010000 */
[----:B------:R-:W-:Y:S01]  /*0160*/  ISETP.GE.U32.AND P0, PT, R0, R7, PT ;  /* 0x000000070000720c */ /* 0x000fe20003f06070 */
[----:B------:R-:W-:-:S12]  /*0170*/  IMAD.MOV.U32 R9, RZ, RZ, 0x2 ;  /* 0x00000002ff097424 */ /* 0x000fd800078e00ff */
[----:B0-----:R-:W0:Y:S02]  /*0180*/  @!P0 LDS.64 R10, [R6] ;  /* 0x00000000060a8984 */ /* 0x001e240000000a00 */
[----:B0-----:R-:W-:-:S05]  /*0190*/  @!P0 IMAD.IADD R11, R10, 0x1, R11 ;  /* 0x000000010a0b8824 */ /* 0x001fca00078e020b */
[----:B------:R1:W-:Y:S01]  /*01a0*/  @!P0 STS [R6+0x4], R11 ;  /* 0x0000040b06008388 */ /* 0x0003e20000000800 */
[----:B------:R-:W-:-:S13]  /*01b0*/  ISETP.NE.AND P0, PT, R7, 0x1, PT ;  /* 0x000000010700780c */ /* 0x000fda0003f05270 */
[----:B-1----:R-:W-:Y:S05]  /*01c0*/  @!P0 BRA `(.L_x_0) ;  /* 0x0000001400508947 */ /* 0x002fea0003800000 */
[----:B------:R-:W-:Y:S01]  /*01d0*/  BAR.SYNC.DEFER_BLOCKING 0x0 ;  /* 0x0000000000007b1d */ /* 0x000fe20000010000 */
[----:B------:R-:W-:Y:S02]  /*01e0*/  SHF.R.U32.HI R9, RZ, 0x1, R7 ;  /* 0x00000001ff097819 */ /* 0x000fe40000011607 */
[----:B------:R-:W-:Y:S02]  /*01f0*/  LEA R10, R8, UR4, 0x3 ;  /* 0x00000004080a7c11 */ /* 0x000fe4000f8e18ff */
[----:B------:R-:W-:-:S13]  /*0200*/  ISETP.GE.U32.AND P0, PT, R0, R9, PT ;  /* 0x000000090000720c */ /* 0x000fda0003f06070 */
[----:B------:R-:W-:Y:S04]  /*0210*/  @!P0 LDS R9, [R10+-0x4] ;  /* 0xfffffc000a098984 */ /* 0x000fe80000000800 */
[----:B------:R-:W0:Y:S02]  /*0220*/  @!P0 LDS R12, [R10+0x4] ;  /* 0x000004000a0c8984 */ /* 0x000e240000000800 */
[----:B0-----:R-:W-:Y:S02]  /*0230*/  @!P0 IMAD.IADD R11, R9, 0x1, R12 ;  /* 0x00000001090b8824 */ /* 0x001fe400078e020c */
[----:B------:R-:W-:-:S03]  /*0240*/  IMAD.MOV.U32 R9, RZ, RZ, 0x4 ;  /* 0x00000004ff097424 */ /* 0x000fc600078e00ff */
[----:B------:R1:W-:Y:S01]  /*0250*/  @!P0 STS [R10+0x4], R11 ;  /* 0x0000040b0a008388 */ /* 0x0003e20000000800 */
[----:B------:R-:W-:-:S13]  /*0260*/  ISETP.GE.U32.AND P0, PT, R7, 0x4, PT ;  /* 0x000000040700780c */ /* 0x000fda0003f06070 */
[----:B-1----:R-:W-:Y:S05]  /*0270*/  @!P0 BRA `(.L_x_0) ;  /* 0x0000001400248947 */ /* 0x002fea0003800000 */
[----:B------:R-:W-:Y:S01]  /*0280*/  BAR.SYNC.DEFER_BLOCKING 0x0 ;  /* 0x0000000000007b1d */ /* 0x000fe20000010000 */
[----:B------:R-:W-:-:S04]  /*0290*/  SHF.R.U32.HI R9, RZ, 0x2, R7 ;  /* 0x00000002ff097819 */ /* 0x000fc80000011607 */
[----:B------:R-:W-:-:S13]  /*02a0*/  ISETP.GE.U32.AND P0, PT, R0, R9, PT ;  /* 0x000000090000720c */ /* 0x000fda0003f06070 */
[----:B------:R-:W-:-:S05]  /*02b0*/  @!P0 IMAD R11, R5, 0x8, R10 ;  /* 0x00000008050b8824 */ /* 0x000fca00078e020a */
[----:B------:R-:W-:Y:S04]  /*02c0*/  @!P0 LDS R9, [R11+0x4] ;  /* 0x000004000b098984 */ /* 0x000fe80000000800 */
        /* <DEDUP_REMOVED lines=112> */
[----:B------:R-:W-:-:S03]  /*09d0*/  HFMA2 R9, -RZ, RZ, 0, 0.0078125 ;  /* 0x00002000ff097431 */ /* 0x000fc600000001ff */
        /* <DEDUP_REMOVED lines=91> */
[----:B------:R-:W-:Y:S01]  /*0f90*/  SHF.R.U32.HI R9, RZ, 0x15, R7 ;  /* 0x00000015ff097819 */ /* 0x000fe20000011607 */
[----:B------:R-:W-:Y:S03]  /*0fa0*/  BAR.SYNC.DEFER_BLOCKING 0x0 ;  /* 0x0000000000007b1d */ /* 0x000fe60000010000 */
[----:B------:R-:W-:-:S13]  /*0fb0*/  ISETP.GE.U32.AND P0, PT, R0, R9, PT ;  /* 0x000000090000720c */ /* 0x000fda0003f06070 */
[----:B------:R-:W-:-:S05]  /*0fc0*/  @!P0 LEA R11, R5, UR4, 0x17 ;  /* 0x00000004050b8c11 */ /* 0x000fca000f8eb8ff */
[C---:B------:R-:W-:Y:S02]  /*0fd0*/  VIADD R12, R11.reuse, 0x1000000 ;  /* 0x010000000b0c7836 */ /* 0x040fe40000000000 */
[----:B------:R-:W-:Y:S01]  /*0fe0*/  VIADD R13, R11, 0x1000000 ;  /* 0x010000000b0d7836 */ /* 0x000fe20000000000 */
[----:B------:R-:W-:Y:S04]  /*0ff0*/  @!P0 LDS R9, [R11+0x7ffffc] ;  /* 0x7ffffc000b098984 */ /* 0x000fe80000000800 */
[----:B------:R-:W0:Y:S02]  /*1000*/  @!P0 LDS R10, [R12+-0x4] ;  /* 0xfffffc000c0a8984 */ /* 0x000e240000000800 */
[----:B0-----:R-:W-:Y:S02]  /*1010*/  @!P0 IMAD.IADD R10, R9, 0x1, R10 ;  /* 0x00000001090a8824 */ /* 0x001fe400078e020a */
[----:B------:R-:W-:-:S03]  /*1020*/  IMAD.MOV.U32 R9, RZ, RZ, 0x400000 ;  /* 0x00400000ff097424 */ /* 0x000fc600078e00ff */
[----:B------:R1:W-:Y:S01]  /*1030*/  @!P0 STS [R13+-0x4], R10 ;  /* 0xfffffc0a0d008388 */ /* 0x0003e20000000800 */
[----:B------:R-:W-:-:S13]  /*1040*/  ISETP.GE.U32.AND P0, PT, R7, 0x400000, PT ;  /* 0x004000000700780c */ /* 0x000fda0003f06070 */
[----:B-1----:R-:W-:Y:S05]  /*1050*/  @!P0 BRA `(.L_x_0) ;  /* 0x0000000400ac8947 */ /* 0x002fea0003800000 */
[----:B------:R-:W-:Y:S01]  /*1060*/  SHF.R.U32.HI R9, RZ, 0x16, R7 ;  /* 0x00000016ff097819 */ /* 0x000fe20000011607 */
[----:B------:R-:W-:Y:S03]  /*1070*/  BAR.SYNC.DEFER_BLOCKING 0x0 ;  /* 0x0000000000007b1d */ /* 0x000fe60000010000 */
[----:B------:R-:W-:-:S13]  /*1080*/  ISETP.GE.U32.AND P0, PT, R0, R9, PT ;  /* 0x000000090000720c */ /* 0x000fda0003f06070 */
[----:B------:R-:W-:-:S04]  /*1090*/  @!P0 LEA R11, R5, UR4, 0x18 ;  /* 0x00000004050b8c11 */ /* 0x000fc8000f8ec0ff */
[C---:B------:R-:W-:Y:S01]  /*10a0*/  IADD3 R12, PT, PT, R11.reuse, 0x1000000, RZ ;  /* 0x010000000b0c7810 */ /* 0x040fe20007ffe0ff */
[C---:B------:R-:W-:Y:S02]  /*10b0*/  VIADD R13, R11.reuse, 0x2000000 ;  /* 0x020000000b0d7836 */ /* 0x040fe40000000000 */
[----:B------:R-:W-:Y:S02]  /*10c0*/  VIADD R11, R11, 0x2000000 ;  /* 0x020000000b0b7836 */ /* 0x000fe40000000000 */
[----:B------:R-:W-:Y:S04]  /*10d0*/  @!P0 LDS R9, [R12+-0x4] ;  /* 0xfffffc000c098984 */ /* 0x000fe80000000800 */
[----:B------:R-:W0:Y:S02]  /*10e0*/  @!P0 LDS R10, [R13+-0x4] ;  /* 0xfffffc000d0a8984 */ /* 0x000e240000000800 */
[----:B0-----:R-:W-:-:S02]  /*10f0*/  @!P0 IMAD.IADD R10, R9, 0x1, R10 ;  /* 0x00000001090a8824 */ /* 0x001fc400078e020a */
[----:B------:R-:W-:-:S03]  /*1100*/  IMAD.MOV.U32 R9, RZ, RZ, 0x800000 ;  /* 0x00800000ff097424 */ /* 0x000fc600078e00ff */
[----:B------:R1:W-:Y:S01]  /*1110*/  @!P0 STS [R11+-0x4], R10 ;  /* 0xfffffc0a0b008388 */ /* 0x0003e20000000800 */
[----:B------:R-:W-:-:S13]  /*1120*/  ISETP.GE.U32.AND P0, PT, R7, 0x800000, PT ;  /* 0x008000000700780c */ /* 0x000fda0003f06070 */
[----:B-1----:R-:W-:Y:S05]  /*1130*/  @!P0 BRA `(.L_x_0) ;  /* 0x0000000400748947 */ /* 0x002fea0003800000 */
[----:B------:R-:W-:Y:S01]  /*1140*/  SHF.R.U32.HI R9, RZ, 0x17, R7 ;  /* 0x00000017ff097819 */ /* 0x000fe20000011607 */
[----:B------:R-:W-:Y:S03]  /*1150*/  BAR.SYNC.DEFER_BLOCKING 0x0 ;  /* 0x0000000000007b1d */ /* 0x000fe60000010000 */
[----:B------:R-:W-:-:S13]  /*1160*/  ISETP.GE.U32.AND P0, PT, R0, R9, PT ;  /* 0x000000090000720c */ /* 0x000fda0003f06070 */
[----:B------:R-:W-:-:S05]  /*1170*/  @!P0 LEA R11, R5, UR4, 0x19 ;  /* 0x00000004050b8c11 */ /* 0x000fca000f8ec8ff */
[C---:B------:R-:W-:Y:S02]  /*1180*/  VIADD R12, R11.reuse, 0x2000000 ;  /* 0x020000000b0c7836 */ /* 0x040fe40000000000 */
[C---:B------:R-:W-:Y:S02]  /*1190*/  VIADD R13, R11.reuse, 0x4000000 ;  /* 0x040000000b0d7836 */ /* 0x040fe40000000000 */
[----:B------:R-:W-:Y:S01]  /*11a0*/  VIADD R11, R11, 0x4000000 ;  /* 0x040000000b0b7836 */ /* 0x000fe20000000000 */
        /* <DEDUP_REMOVED lines=69> */
[----:B------:R-:W-:Y:S02]  /*1600*/  VIADD R12, R9, 0x80000000 ;  /* 0x80000000090c7836 */ /* 0x000fe40000000000 */
[----:B------:R-:W-:Y:S01]  /*1610*/  @!P0 LDS R10, [R10+-0x4] ;  /* 0xfffffc000a0a8984 */ /* 0x000fe20000000800 */
[----:B------:R-:W-:-:S03]  /*1620*/  IMAD.MOV.U32 R9, RZ, RZ, 0x20000000 ;  /* 0x20000000ff097424 */ /* 0x000fc600078e00ff */
[----:B------:R-:W0:Y:S02]  /*1630*/  @!P0 LDS R5, [R11+-0x4] ;  /* 0xfffffc000b058984 */ /* 0x000e240000000800 */
[----:B0-----:R-:W-:-:S05]  /*1640*/  @!P0 IMAD.IADD R5, R5, 0x1, R10 ;  /* 0x0000000105058824 */ /* 0x001fca00078e020a */
[----:B------:R1:W-:Y:S01]  /*1650*/  @!P0 STS [R12+-0x4], R5 ;  /* 0xfffffc050c008388 */ /* 0x0003e20000000800 */
[----:B------:R-:W-:-:S13]  /*1660*/  ISETP.GE.U32.AND P0, PT, R7, 0x20000000, PT ;  /* 0x200000000700780c */ /* 0x000fda0003f06070 */
[----:B-1----:R-:W-:Y:S05]  /*1670*/  @!P0 BRA `(.L_x_0) ;  /* 0x0000000000248947 */ /* 0x002fea0003800000 */
[----:B------:R-:W-:Y:S01]  /*1680*/  BAR.SYNC.DEFER_BLOCKING 0x0 ;  /* 0x0000000000007b1d */ /* 0x000fe20000010000 */
[----:B------:R-:W-:Y:S01]  /*1690*/  SHF.R.U32.HI R7, RZ, 0x1d, R7 ;  /* 0x0000001dff077819 */ /* 0x000fe20000011607 */
[----:B------:R-:W-:Y:S01]  /*16a0*/  UIADD3 UR5, UPT, UPT, UR4, -0x80000000, URZ ;  /* 0x8000000004057890 */ /* 0x000fe2000fffe0ff */
[----:B------:R-:W-:Y:S02]  /*16b0*/  IMAD.MOV.U32 R9, RZ, RZ, 0x40000000 ;  /* 0x40000000ff097424 */ /* 0x000fe400078e00ff */
[----:B------:R-:W-:-:S13]  /*16c0*/  ISETP.GE.U32.AND P0, PT, R0, R7, PT ;  /* 0x000000070000720c */ /* 0x000fda0003f06070 */
[----:B------:R-:W-:Y:S04]  /*16d0*/  @!P0 LDS R5, [UR5+-0x4] ;  /* 0xfffffc05ff058984 */ /* 0x000fe80008000800 */
[----:B------:R-:W0:Y:S02]  /*16e0*/  @!P0 LDS R10, [UR4+-0x4] ;  /* 0xfffffc04ff0a8984 */ /* 0x000e240008000800 */
[----:B0-----:R-:W-:-:S05]  /*16f0*/  @!P0 IMAD.IADD R5, R5, 0x1, R10 ;  /* 0x0000000105058824 */ /* 0x001fca00078e020a */
[----:B------:R1:W-:Y:S02]  /*1700*/  @!P0 STS [UR4+-0x4], R5 ;  /* 0xfffffc05ff008988 */ /* 0x0003e40008000804 */
.L_x_0:
[----:B------:R-:W-:Y:S02]  /*1710*/  ISETP.NE.AND P0, PT, R0, RZ, PT ;  /* 0x000000ff0000720c */ /* 0x000fe40003f05270 */
[----:B------:R-:W-:-:S11]  /*1720*/  ISETP.GE.AND P1, PT, R4, 0x2, PT ;  /* 0x000000020400780c */ /* 0x000fd60003f26270 */
[----:B------:R-:W-:-:S05]  /*1730*/  @!P0 LEA R4, R4, UR4, 0x2 ;  /* 0x0000000404048c11 */ /* 0x000fca000f8e10ff */
[----:B------:R2:W-:Y:S01]  /*1740*/  @!P0 STS [R4+-0x4], RZ ;  /* 0xfffffcff04008388 */ /* 0x0005e20000000800 */
[----:B------:R-:W-:Y:S05]  /*1750*/  @!P1 BRA `(.L_x_1) ;  /* 0x0000000000409947 */ /* 0x000fea0003800000 */
[----:B------:R-:W3:Y:S01]  /*1760*/  LDCU UR8, c[0x0][0x380] ;  /* 0x00007000ff0877ac */ /* 0x000ee20008000800 */
[----:B------:R-:W-:-:S05]  /*1770*/  UMOV UR5, 0x1 ;  /* 0x0000000100057882 */ /* 0x000fca0000000000 */
.L_x_2:
[----:B------:R-:W-:Y:S01]  /*1780*/  BAR.SYNC.DEFER_BLOCKING 0x0 ;  /* 0x0000000000007b1d */ /* 0x000fe20000010000 */
[----:B------:R-:W-:Y:S01]  /*1790*/  ISETP.GE.U32.AND P0, PT, R0, UR5, PT ;  /* 0x0000000500007c0c */ /* 0x000fe2000bf06070 */
[----:B------:R-:W-:Y:S01]  /*17a0*/  USHF.L.U32 UR5, UR5, 0x1, URZ ;  /* 0x0000000105057899 */ /* 0x000fe200080006ff */
[----:B------:R-:W-:-:S03]  /*17b0*/  SHF.R.U32.HI R9, RZ, 0x1, R9 ;  /* 0x00000001ff097819 */ /* 0x000fc60000011609 */
[----:B---3--:R-:W-:-:S08]  /*17c0*/  UISETP.GE.AND UP0, UPT, UR5, UR8, UPT ;  /* 0x000000080500728c */ /* 0x008fd0000bf06270 */
[----:B--2-4-:R-:W-:-:S05]  /*17d0*/  @!P0 IMAD R4, R8, R9, RZ ;  /* 0x0000000908048224 */ /* 0x014fca00078e02ff */
[----:B------:R-:W-:-:S05]  /*17e0*/  @!P0 LEA R4, R4, UR4, 0x2 ;  /* 0x0000000404048c11 */ /* 0x000fca000f8e10ff */
[----:B------:R-:W-:Y:S01]  /*17f0*/  @!P0 IMAD R7, R9, 0x4, R4 ;  /* 0x0000000409078824 */ /* 0x000fe200078e0204 */
[----:B-1----:R-:W-:Y:S04]  /*1800*/  @!P0 LDS R5, [R4+-0x4] ;  /* 0xfffffc0004058984 */ /* 0x002fe80000000800 */
[----:B0-----:R-:W0:Y:S02]  /*1810*/  @!P0 LDS R10, [R7+-0x4] ;  /* 0xfffffc00070a8984 */ /* 0x001e240000000800 */
[----:B0-----:R-:W-:Y:S02]  /*1820*/  @!P0 IMAD.IADD R12, R5, 0x1, R10 ;  /* 0x00000001050c8824 */ /* 0x001fe400078e020a */
[----:B------:R4:W-:Y:S04]  /*1830*/  @!P0 STS [R4+-0x4], R10 ;  /* 0xfffffc0a04008388 */ /* 0x0009e80000000800 */
[----:B------:R4:W-:Y:S01]  /*1840*/  @!P0 STS [R7+-0x4], R12 ;  /* 0xfffffc0c07008388 */ /* 0x0009e20000000800 */
[----:B------:R-:W-:Y:S05]  /*1850*/  BRA.U !UP0, `(.L_x_2) ;  /* 0xfffffffd08c87547 */ /* 0x000fea000b83ffff */
.L_x_1:
[----:B------:R-:W-:Y:S06]  /*1860*/  BAR.SYNC.DEFER_BLOCKING 0x0 ;  /* 0x0000000000007b1d */ /* 0x000fec0000010000 */
[----:B0---4-:R-:W0:Y:S04]  /*1870*/  LDS.64 R6, [R6] ;  /* 0x0000000006067984 */ /* 0x011e280000000a00 */
[----:B0-----:R-:W-:Y:S04]  /*1880*/  STG.E desc[UR6][R2.64], R6 ;  /* 0x0000000602007986 */ /* 0x001fe8000c101906 */
[----:B------:R-:W-:Y:S01]  /*1890*/  STG.E desc[UR6][R2.64+0x4], R7 ;  /* 0x0000040702007986 */ /* 0x000fe2000c101906 */
[----:B------:R-:W-:Y:S05]  /*18a0*/  EXIT ;  /* 0x000000000000794d */ /* 0x000fea0003800000 */
.L_x_3:
[----:B------:R-:W-:-:S00]  /*18b0*/  BRA `(.L_x_3) ;  /* 0xfffffffc00fc7947 */ /* 0x000fc0000383ffff */
[----:B------:R-:W-:-:S00]  /*18c0*/  NOP ;  /* 0x0000000000007918 */ /* 0x000fc00000000000 */
        /* <DEDUP_REMOVED lines=11> */
.L_x_5:


//--------------------- .text._Z17sumScanMultiBlockPiS_ii --------------------------
	.section	.text._Z17sumScanMultiBlockPiS_ii,"ax",@progbits
	.align	128
        .global         _Z17sumScanMultiBlockPiS_ii
        .type           _Z17sumScanMultiBlockPiS_ii,@function
        .size           _Z17sumScanMultiBlockPiS_ii,(.L_x_6 - _Z17sumScanMultiBlockPiS_ii)
        .other          _Z17sumScanMultiBlockPiS_ii,@"STO_CUDA_ENTRY STV_DEFAULT"
_Z17sumScanMultiBlockPiS_ii:
.text._Z17sumScanMultiBlockPiS_ii:
[----:B------:R-:W-:Y:S01]  /*0000*/  LDC R1, c[0x0][0x37c] ;  /* 0x0000df00ff017b82 */ /* 0x000fe20000000800 */
[----:B------:R-:W0:Y:S01]  /*0010*/  S2R R4, SR_CTAID.Y ;  /* 0x0000000000047919 */ /* 0x000e220000002600 */
[----:B------:R-:W1:Y:S06]  /*0020*/  LDCU UR4, c[0x0][0x364] ;  /* 0x00006c80ff0477ac */ /* 0x000e6c0008000800 */
[----:B------:R-:W2:Y:S01]  /*0030*/  LDC R0, c[0x0][0x390] ;  /* 0x0000e400ff007b82 */ /* 0x000ea20000000800 */
[----:B------:R-:W3:Y:S01]  /*0040*/  S2R R16, SR_TID.X ;  /* 0x0000000000107919 */ /* 0x000ee20000002100 */
[----:B------:R-:W0:Y:S01]  /*0050*/  LDCU UR5, c[0x0][0x360] ;  /* 0x00006c00ff0577ac */ /* 0x000e220008000800 */
[----:B------:R-:W1:Y:S01]  /*0060*/  S2R R8, SR_TID.Y ;  /* 0x0000000000087919 */ /* 0x000e620000002200 */
[----:B------:R-:W4:Y:S04]  /*0070*/  LDCU.64 UR6, c[0x0][0x358] ;  /* 0x00006b00ff0677ac */ /* 0x000f280008000a00 */
[----:B------:R-:W5:Y:S01]  /*0080*/  LDC.64 R10, c[0x0][0x380] ;  /* 0x0000e000ff0a7b82 */ /* 0x000f620000000a00 */
[----:B------:R-:W1:Y:S01]  /*0090*/  S2R R5, SR_CTAID.X ;  /* 0x0000000000057919 */ /* 0x000e620000002500 */
[----:B0-----:R-:W-:-:S02]  /*00a0*/  IMAD R2, R4, UR5, RZ ;  /* 0x0000000504027c24 */ /* 0x001fc4000f8e02ff */
[----:B---3--:R-:W-:-:S04]  /*00b0*/  IMAD.SHL.U32 R3, R16, 0x2, RZ ;  /* 0x0000000210037824 */ /* 0x008fc800078e00ff */
[----:B------:R-:W-:Y:S02]  /*00c0*/  IMAD R2, R2, 0x2, R3 ;  /* 0x0000000202027824 */ /* 0x000fe400078e0203 */
[----:B-1----:R-:W-:-:S04]  /*00d0*/  IMAD R5, R5, UR4, R8 ;  /* 0x0000000405057c24 */ /* 0x002fc8000f8e0208 */
[----:B--2---:R-:W-:-:S04]  /*00e0*/  IMAD R2, R2, R0, R5 ;  /* 0x0000000002027224 */ /* 0x004fc800078e0205 */
[----:B-----5:R-:W-:-:S05]  /*00f0*/  IMAD.WIDE R10, R2, 0x4, R10 ;  /* 0x00000004020a7825 */ /* 0x020fca00078e020a */
[----:B----4-:R-:W2:Y:S01]  /*0100*/  LDG.E R14, desc[UR6][R10.64] ;  /* 0x000000060a0e7981 */ /* 0x010ea2000c1e1900 */
[----:B------:R-:W-:-:S05]  /*0110*/  IMAD.WIDE R12, R0, 0x4, R10 ;  /* 0x00000004000c7825 */ /* 0x000fca00078e020a */
[----:B------:R-:W2:Y:S01]  /*0120*/  LDG.E R15, desc[UR6][R12.64] ;  /* 0x000000060c0f7981 */ /* 0x000ea2000c1e1900 */
[----:B------:R-:W0:Y:S01]  /*0130*/  S2UR UR5, SR_CgaCtaId ;  /* 0x00000000000579c3 */ /* 0x000e220000008800 */
[----:B------:R-:W-:Y:S01]  /*0140*/  UMOV UR4, 0x400 ;  /* 0x0000040000047882 */ /* 0x000fe20000000000 */
[----:B------:R-:W-:Y:S02]  /*0150*/  LOP3.LUT R7, R16, 0x1, RZ, 0xc0, !PT ;  /* 0x0000000110077812 */ /* 0x000fe400078ec0ff */
[----:B------:R-:W-:Y:S02]  /*0160*/  LEA R6, R8, R3, 0x4 ;  /* 0x0000000308067211 */ /* 0x000fe400078e20ff */
[----:B------:R-:W-:Y:S01]  /*0170*/  ISETP.NE.U32.AND P1, PT, R7, 0x1, PT ;  /* 0x000000010700780c */ /* 0x000fe20003f25070 */
[----:B0-----:R-:W-:-:S06]  /*0180*/  ULEA UR4, UR5, UR4, 0x18 ;  /* 0x0000000405047291 */ /* 0x001fcc000f8ec0ff */
[----:B------:R-:W-:Y:S02]  /*0190*/  LEA R6, R6, UR4, 0x2 ;  /* 0x0000000406067c11 */ /* 0x000fe4000f8e10ff */
[----:B------:R-:W-:Y:S02]  /*01a0*/  LOP3.LUT P0, RZ, R16, 0x3, RZ, 0xc0, !PT ;  /* 0x0000000310ff7812 */ /* 0x000fe4000780c0ff */
[----:B------:R-:W-:Y:S01]  /*01b0*/  LEA R8, R8, UR4, 0x6 ;  /* 0x0000000408087c11 */ /* 0x000fe2000f8e30ff */
[----:B--2---:R-:W-:Y:S01]  /*01c0*/  IMAD.IADD R7, R14, 0x1, R15 ;  /* 0x000000010e077824 */ /* 0x004fe200078e020f */
[----:B------:R-:W-:Y:S04]  /*01d0*/  STS.64 [R6+0x1000], R14 ;  /* 0x0010000e06007388 */ /* 0x000fe80000000a00 */
[----:B------:R-:W-:Y:S04]  /*01e0*/  STS.64 [R6], R14 ;  /* 0x0000000e06007388 */ /* 0x000fe80000000a00 */
[----:B------:R-:W-:Y:S04]  /*01f0*/  STS.64 [R6+0x2000], R14 ;  /* 0x0020000e06007388 */ /* 0x000fe80000000a00 */
[----:B------:R-:W-:Y:S01]  /*0200*/  STS [R6+0x1000], R7 ;  /* 0x0010000706007388 */ /* 0x000fe20000000800 */
[----:B------:R-:W-:Y:S06]  /*0210*/  BAR.SYNC.DEFER_BLOCKING 0x0 ;  /* 0x0000000000007b1d */ /* 0x000fec0000010000 */
[----:B------:R-:W-:Y:S04]  /*0220*/  @P1 LDS R9, [R6+0x1008] ;  /* 0x0010080006091984 */ /* 0x000fe80000000800 */
[----:B------:R-:W0:Y:S02]  /*0230*/  @P1 LDS R10, [R6+0x1000] ;  /* 0x00100000060a1984 */ /* 0x000e240000000800 */
[----:B0-----:R-:W-:-:S05]  /*0240*/  @P1 IADD3 R9, PT, PT, R9, R10, RZ ;  /* 0x0000000a09091210 */ /* 0x001fca0007ffe0ff */
[----:B------:R-:W-:Y:S01]  /*0250*/  @P1 STS [R6+0x1000], R9 ;  /* 0x0010000906001388 */ /* 0x000fe20000000800 */
[----:B------:R-:W-:Y:S06]  /*0260*/  BAR.SYNC.DEFER_BLOCKING 0x0 ;  /* 0x0000000000007b1d */ /* 0x000fec0000010000 */
[----:B------:R-:W-:Y:S04]  /*0270*/  @!P0 LDS R10, [R6+0x1010] ;  /* 0x00101000060a8984 */ /* 0x000fe80000000800 */
[----:B------:R-:W0:Y:S01]  /*0280*/  @!P0 LDS R11, [R6+0x1000] ;  /* 0x00100000060b8984 */ /* 0x000e220000000800 */
[----:B------:R-:W-:Y:S01]  /*0290*/  LOP3.LUT P1, RZ, R16, 0x7, RZ, 0xc0, !PT ;  /* 0x0000000710ff7812 */ /* 0x000fe2000782c0ff */
[----:B0-----:R-:W-:-:S05]  /*02a0*/  @!P0 IMAD.IADD R11, R10, 0x1, R11 ;  /* 0x000000010a0b8824 */ /* 0x001fca00078e020b */
[----:B------:R-:W-:Y:S01]  /*02b0*/  @!P0 STS [R6+0x1000], R11 ;  /* 0x0010000b06008388 */ /* 0x000fe20000000800 */
[----:B------:R-:W-:Y:S06]  /*02c0*/  BAR.SYNC.DEFER_BLOCKING 0x0 ;  /* 0x0000000000007b1d */ /* 0x000fec0000010000 */
[----:B------:R-:W-:Y:S04]  /*02d0*/  @!P1 LDS R7, [R6+0x1020] ;  /* 0x0010200006079984 */ /* 0x000fe80000000800 */
[----:B------:R-:W0:Y:S01]  /*02e0*/  @!P1 LDS R10, [R6+0x1000] ;  /* 0x00100000060a9984 */ /* 0x000e220000000800 */
[----:B------:R-:W-:-:S02]  /*02f0*/  ISETP.NE.AND P0, PT, R16, RZ, PT ;  /* 0x000000ff1000720c */ /* 0x000fc40003f05270 */
[----:B0-----:R-:W-:-:S11]  /*0300*/  @!P1 IADD3 R7, PT, PT, R7, R10, RZ ;  /* 0x0000000a07079210 */ /* 0x001fd60007ffe0ff */
[----:B------:R-:W0:Y:S01]  /*0310*/  @!P0 LDC R12, c[0x0][0x374] ;  /* 0x0000dd00ff0c8b82 */ /* 0x000e220000000800 */
[----:B------:R-:W-:Y:S07]  /*0320*/  @!P1 STS [R6+0x1000], R7 ;  /* 0x0010000706009388 */ /* 0x000fee0000000800 */
[----:B------:R-:W-:Y:S08]  /*0330*/  BAR.SYNC.DEFER_BLOCKING 0x0 ;  /* 0x0000000000007b1d */ /* 0x000ff00000010000 */
[----:B------:R-:W1:Y:S01]  /*0340*/  @!P0 LDC.64 R10, c[0x4][RZ] ;  /* 0x01000000ff0a8b82 */ /* 0x000e620000000a00 */
[----:B------:R-:W2:Y:S01]  /*0350*/  @!P0 LDS R9, [R8+0x1000] ;  /* 0x0010000008098984 */ /* 0x000ea20000000800 */
[----:B0-----:R-:W-:-:S04]  /*0360*/  @!P0 IMAD R5, R5, R12, R4 ;  /* 0x0000000c05058224 */ /* 0x001fc800078e0204 */
[----:B-1----:R-:W-:Y:S01]  /*0370*/  @!P0 IMAD.WIDE.U32 R4, R5, 0x4, R10 ;  /* 0x0000000405048825 */ /* 0x002fe200078e000a */
[----:B------:R-:W-:-:S04]  /*0380*/  ISETP.GT.U32.AND P1, PT, R16, 0x7, PT ;  /* 0x000000071000780c */ /* 0x000fc80003f24070 */
[----:B--2---:R-:W-:Y:S01]  /*0390*/  @!P0 STG.E desc[UR6][R4.64], R9 ;  /* 0x0000000904008986 */ /* 0x004fe2000c101906 */
[----:B------:R-:W-:Y:S08]  /*03a0*/  BAR.SYNC.DEFER_BLOCKING 0x0 ;  /* 0x0000000000007b1d */ /* 0x000ff00000010000 */
[----:B------:R-:W0:Y:S01]  /*03b0*/  @!P1 LDS.64 R10, [R6] ;  /* 0x00000000060a9984 */ /* 0x000e220000000a00 */
[----:B------:R-:W-:Y:S01]  /*03c0*/  ISETP.GT.U32.AND P2, PT, R16, 0x3, PT ;  /* 0x000000031000780c */ /* 0x000fe20003f44070 */
[----:B------:R-:W-:-:S04]  /*03d0*/  VIADD R3, R3, 0x1 ;  /* 0x0000000103037836 */ /* 0x000fc80000000000 */
[----:B------:R-:W-:Y:S01]  /*03e0*/  IMAD R7, R3, 0x8, R8 ;  /* 0x0000000803077824 */ /* 0x000fe200078e0208 */
[----:B0-----:R-:W-:-:S05]  /*03f0*/  @!P1 IADD3 R11, PT, PT, R10, R11, RZ ;  /* 0x0000000b0a0b9210 */ /* 0x001fca0007ffe0ff */
[----:B------:R-:W-:Y:S01]  /*0400*/  @!P1 STS [R6+0x4], R11 ;  /* 0x0000040b06009388 */ /* 0x000fe20000000800 */
[----:B------:R-:W-:Y:S06]  /*0410*/  BAR.SYNC.DEFER_BLOCKING 0x0 ;  /* 0x0000000000007b1d */ /* 0x000fec0000010000 */
[----:B------:R-:W-:Y:S04]  /*0420*/  @!P2 LDS R10, [R7+-0x4] ;  /* 0xfffffc00070aa984 */ /* 0x000fe80000000800 */
[----:B------:R-:W0:Y:S01]  /*0430*/  @!P2 LDS R13, [R7+0x4] ;  /* 0x00000400070da984 */ /* 0x000e220000000800 */
[----:B------:R-:W-:Y:S01]  /*0440*/  ISETP.GT.U32.AND P3, PT, R16, 0x1, PT ;  /* 0x000000011000780c */ /* 0x000fe20003f64070 */
[----:B------:R-:W-:Y:S01]  /*0450*/  IMAD R3, R3, 0x10, R8 ;  /* 0x0000001003037824 */ /* 0x000fe200078e0208 */
[----:B0-----:R-:W-:-:S05]  /*0460*/  @!P2 IADD3 R10, PT, PT, R10, R13, RZ ;  /* 0x0000000d0a0aa210 */ /* 0x001fca0007ffe0ff */
[----:B------:R-:W-:Y:S01]  /*0470*/  @!P2 STS [R7+0x4], R10 ;  /* 0x0000040a0700a388 */ /* 0x000fe20000000800 */
[----:B------:R-:W-:Y:S06]  /*0480*/  BAR.SYNC.DEFER_BLOCKING 0x0 ;  /* 0x0000000000007b1d */ /* 0x000fec0000010000 */
[----:B------:R-:W-:Y:S04]  /*0490*/  @!P3 LDS R4, [R3+-0x4] ;  /* 0xfffffc000304b984 */ /* 0x000fe80000000800 */
[----:B------:R-:W0:Y:S02]  /*04a0*/  @!P3 LDS R5, [R3+0xc] ;  /* 0x00000c000305b984 */ /* 0x000e240000000800 */
[----:B0-----:R-:W-:-:S05]  /*04b0*/  @!P3 IADD3 R4, PT, PT, R4, R5, RZ ;  /* 0x000000050404b210 */ /* 0x001fca0007ffe0ff */
[----:B------:R-:W-:Y:S01]  /*04c0*/  @!P3 STS [R3+0xc], R4 ;  /* 0x00000c040300b388 */ /* 0x000fe20000000800 */
[----:B------:R-:W-:Y:S06]  /*04d0*/  BAR.SYNC.DEFER_BLOCKING 0x0 ;  /* 0x0000000000007b1d */ /* 0x000fec0000010000 */
[----:B------:R-:W-:Y:S02]  /*04e0*/  @!P0 STS [R8+0x3c], RZ ;  /* 0x00003cff08008388 */ /* 0x000fe40000000800 */
[----:B------:R-:W-:Y:S06]  /*04f0*/  BAR.SYNC.DEFER_BLOCKING 0x0 ;  /* 0x0000000000007b1d */ /* 0x000fec0000010000 */
[----:B------:R-:W-:Y:S04]  /*0500*/  @!P0 LDS R5, [R8+0x1c] ;  /* 0x00001c0008058984 */ /* 0x000fe80000000800 */
[----:B------:R-:W0:Y:S02]  /*0510*/  @!P0 LDS R9, [R8+0x3c] ;  /* 0x00003c0008098984 */ /* 0x000e240000000800 */
[----:B0-----:R-:W-:-:S02]  /*0520*/  @!P0 IMAD.IADD R5, R5, 0x1, R9 ;  /* 0x0000000105058824 */ /* 0x001fc400078e0209 */
[----:B------:R-:W-:Y:S04]  /*0530*/  @!P0 STS [R8+0x1c], R9 ;  /* 0x00001c0908008388 */ /* 0x000fe80000000800 */
[----:B------:R-:W-:Y:S01]  /*0540*/  @!P0 STS [R8+0x3c], R5 ;  /* 0x00003c0508008388 */ /* 0x000fe20000000800 */
[----:B------:R-:W-:Y:S06]  /*0550*/  BAR.SYNC.DEFER_BLOCKING 0x0 ;  /* 0x0000000000007b1d */ /* 0x000fec0000010000 */
[----:B------:R-:W-:Y:S04]  /*0560*/  @!P3 LDS R10, [R3+-0x4] ;  /* 0xfffffc00030ab984 */ /* 0x000fe80000000800 */
[----:B------:R-:W0:Y:S02]  /*0570*/  @!P3 LDS R4, [R3+0xc] ;  /* 0x00000c000304b984 */ /* 0x000e240000000800 */
[----:B0-----:R-:W-:-:S02]  /*0580*/  @!P3 IADD3 R10, PT, PT, R10, R4, RZ ;  /* 0x000000040a0ab210 */ /* 0x001fc40007ffe0ff */
[----:B------:R0:W-:Y:S04]  /*0590*/  @!P3 STS [R3+-0x4], R4 ;  /* 0xfffffc040300b388 */ /* 0x0001e80000000800 */
[----:B------:R-:W-:Y:S01]  /*05a0*/  @!P3 STS [R3+0xc], R10 ;  /* 0x00000c0a0300b388 */ /* 0x000fe20000000800 */
[----:B------:R-:W-:Y:S08]  /*05b0*/  BAR.SYNC.DEFER_BLOCKING 0x0 ;  /* 0x0000000000007b1d */ /* 0x000ff00000010000 */
[----:B0-----:R-:W0:Y:S01]  /*05c0*/  LDC.64 R4, c[0x0][0x388] ;  /* 0x0000e200ff047b82 */ /* 0x001e220000000a00 */
[----:B------:R-:W-:Y:S04]  /*05d0*/  @!P2 LDS R11, [R7+-0x4] ;  /* 0xfffffc00070ba984 */ /* 0x000fe80000000800 */
[----:B------:R-:W1:Y:S02]  /*05e0*/  @!P2 LDS R12, [R7+0x4] ;  /* 0x00000400070ca984 */ /* 0x000e640000000800 */
[----:B-1----:R-:W-:-:S02]  /*05f0*/  @!P2 IMAD.IADD R14, R11, 0x1, R12 ;  /* 0x000000010b0ea824 */ /* 0x002fc400078e020c */
[----:B------:R-:W-:Y:S04]  /*0600*/  @!P2 STS [R7+-0x4], R12 ;  /* 0xfffffc0c0700a388 */ /* 0x000fe80000000800 */
[----:B------:R-:W-:Y:S01]  /*0610*/  @!P2 STS [R7+0x4], R14 ;  /* 0x0000040e0700a388 */ /* 0x000fe20000000800 */
[----:B------:R-:W-:Y:S06]  /*0620*/  BAR.SYNC.DEFER_BLOCKING 0x0 ;  /* 0x0000000000007b1d */ /* 0x000fec0000010000 */
[----:B------:R-:W1:Y:S02]  /*0630*/  @!P1 LDS.64 R8, [R6] ;  /* 0x0000000006089984 */ /* 0x000e640000000a00 */
[----:B-1----:R-:W-:Y:S01]  /*0640*/  @!P1 IADD3 R17, PT, PT, R8, R9, RZ ;  /* 0x0000000908119210 */ /* 0x002fe20007ffe0ff */
[----:B------:R-:W-:-:S05]  /*0650*/  IMAD.MOV.U32 R16, RZ, RZ, R9 ;  /* 0x000000ffff107224 */ /* 0x000fca00078e0009 */
[----:B------:R-:W-:Y:S01]  /*0660*/  @!P1 STS.64 [R6], R16 ;  /* 0x0000001006009388 */ /* 0x000fe20000000a00 */
[----:B------:R-:W-:Y:S06]  /*0670*/  BAR.SYNC.DEFER_BLOCKING 0x0 ;  /* 0x0000000000007b1d */ /* 0x000fec0000010000 */
[----:B------:R-:W-:Y:S04]  /*0680*/  LDS.64 R8, [R6+0x2000] ;  /* 0x0020000006087984 */ /* 0x000fe80000000a00 */
[----:B------:R-:W1:Y:S01]  /*0690*/  LDS.64 R10, [R6] ;  /* 0x00000000060a7984 */ /* 0x000e620000000a00 */
[----:B0-----:R-:W-:-:S04]  /*06a0*/  IMAD.WIDE R2, R2, 0x4, R4 ;  /* 0x0000000402027825 */ /* 0x001fc800078e0204 */
[----:B------:R-:W-:Y:S01]  /*06b0*/  IMAD.WIDE R4, R0, 0x4, R2 ;  /* 0x0000000400047825 */ /* 0x000fe200078e0202 */
[----:B-1----:R-:W-:Y:S02]  /*06c0*/  IADD3 R8, PT, PT, R8, R10, RZ ;  /* 0x0000000a08087210 */ /* 0x002fe40007ffe0ff */
[----:B------:R-:W-:-:S03]  /*06d0*/  IADD3 R9, PT, PT, R9, R11, RZ ;  /* 0x0000000b09097210 */ /* 0x000fc60007ffe0ff */
[----:B------:R-:W-:Y:S04]  /*06e0*/  STG.E desc[UR6][R2.64], R8 ;  /* 0x0000000802007986 */ /* 0x000fe8000c101906 */
[----:B------:R-:W-:Y:S04]  /*06f0*/  STS.64 [R6], R8 ;  /* 0x0000000806007388 */ /* 0x000fe80000000a00 */
[----:B------:R-:W-:Y:S01]  /*0700*/  STG.E desc[UR6][R4.64], R9 ;  /* 0x0000000904007986 */ /* 0x000fe2000c101906 */
[----:B------:R-:W-:Y:S05]  /*0710*/  EXIT ;  /* 0x000000000000794d */ /* 0x000fea0003800000 */
.L_x_4:
        /* <DEDUP_REMOVED lines=14> */
.L_x_6:


//--------------------- .nv.shared._Z8sumScan2i   --------------------------
	.section	.nv.shared._Z8sumScan2i,"aw",@nobits
	.sectionflags	@""
	.align	16
	.zero		1024


//--------------------- .nv.shared.reserved.0     --------------------------
	.section	.nv.shared.reserved.0,"aw",@nobits
	.weak		__nv_reservedSMEM_offset_0_alias
	.size		__nv_reservedSMEM_offset_0_alias, 0, 64
	.other		__nv_reservedSMEM_offset_0_alias,@"STO_CUDA_RESERVED_SHARED STV_DEFAULT"
__nv_reservedSMEM_offset_0_alias:
	.zero		0
	.zero		64


//--------------------- .nv.global                --------------------------
	.section	.nv.global,"aw",@nobits
	.align	4
.nv.global:
	.type		blockSumStorage,@object
	.size		blockSumStorage,(.L_0 - blockSumStorage)
blockSumStorage:
	.zero		16777216
.L_0:


//--------------------- .nv.shared._Z17sumScanMultiBlockPiS_ii --------------------------
	.section	.nv.shared._Z17sumScanMultiBlockPiS_ii,"aw",@nobits
	.sectionflags	@""
	.align	16
	.zero		1024


//--------------------- .nv.constant0._Z8sumScan2i --------------------------
	.section	.nv.constant0._Z8sumScan2i,"a",@progbits
	.sectionflags	@""
	.align	4
.nv.constant0._Z8sumScan2i:
	.zero		900


//--------------------- .nv.constant0._Z17sumScanMultiBlockPiS_ii --------------------------
	.section	.nv.constant0._Z17sumScanMultiBlockPiS_ii,"a",@progbits
	.sectionflags	@""
	.align	4
.nv.constant0._Z17sumScanMultiBlockPiS_ii:
	.zero		920


//--------------------- SYMBOLS --------------------------

	.type		.nv.reservedSmem.offset0,@object
	.size		.nv.reservedSmem.offset0,0x4
	.type		.nv.reservedSmem.cap,@object
	.size		.nv.reservedSmem.cap,0x4
